	.headerflags	@"EF_CUDA_TEXMODE_UNIFIED EF_CUDA_64BIT_ADDRESS EF_CUDA_ACCELERATORS EF_CUDA_SM90 EF_CUDA_VIRTUAL_SM(EF_CUDA_SM90)"
	.elftype	@"ET_EXEC"


//--------------------- .nv.info                  --------------------------
	.section	.nv.info,"",@"SHT_CUDA_INFO"
	.align	4


	//----- nvinfo : EIATTR_REGCOUNT
	.align		4
        /*0000*/ 	.byte	0x04, 0x2f
        /*0002*/ 	.short	(.L_2 - .L_1)
	.align		4
.L_1:
        /*0004*/ 	.word	index@(triton_poi_fused_cat_31)
        /*0008*/ 	.word	0x0000000f


	//----- nvinfo : EIATTR_MIN_STACK_SIZE
	.align		4
.L_2:
        /*000c*/ 	.byte	0x04, 0x12
        /*000e*/ 	.short	(.L_4 - .L_3)
	.align		4
.L_3:
        /*0010*/ 	.word	index@(triton_poi_fused_cat_31)
        /*0014*/ 	.word	0x00000000


	//----- nvinfo : EIATTR_FRAME_SIZE
	.align		4
.L_4:
        /*0018*/ 	.byte	0x04, 0x11
        /*001a*/ 	.short	(.L_6 - .L_5)
	.align		4
.L_5:
        /*001c*/ 	.word	index@(triton_poi_fused_cat_31)
        /*0020*/ 	.word	0x00000000


	//----- nvinfo : EIATTR_MIN_STACK_SIZE
	.align		4
.L_6:
        /*0024*/ 	.byte	0x04, 0x12
        /*0026*/ 	.short	(.L_8 - .L_7)
	.align		4
.L_7:
        /*0028*/ 	.word	index@(triton_poi_fused_cat_31)
        /*002c*/ 	.word	0x00000000
.L_8:


//--------------------- .nv.info.triton_poi_fused_cat_31 --------------------------
	.section	.nv.info.triton_poi_fused_cat_31,"",@"SHT_CUDA_INFO"
	.sectionflags	@""
	.align	4


	//----- nvinfo : EIATTR_CUDA_API_VERSION
	.align		4
        /*0000*/ 	.byte	0x04, 0x37
        /*0002*/ 	.short	(.L_10 - .L_9)
.L_9:
        /*0004*/ 	.word	0x0000007c


	//----- nvinfo : EIATTR_KPARAM_INFO
	.align		4
.L_10:
        /*0008*/ 	.byte	0x04, 0x17
        /*000a*/ 	.short	(.L_12 - .L_11)
.L_11:
        /*000c*/ 	.word	0x00000000
        /*0010*/ 	.short	0x0003
        /*0012*/ 	.short	0x0018
        /*0014*/ 	.byte	0x00, 0xf0, 0x11, 0x00


	//----- nvinfo : EIATTR_KPARAM_INFO
	.align		4
.L_12:
        /*0018*/ 	.byte	0x04, 0x17
        /*001a*/ 	.short	(.L_14 - .L_13)
.L_13:
        /*001c*/ 	.word	0x00000000
        /*0020*/ 	.short	0x0002
        /*0022*/ 	.short	0x0010
        /*0024*/ 	.byte	0x00, 0xf4, 0x21, 0x00


	//----- nvinfo : EIATTR_KPARAM_INFO
	.align		4
.L_14:
        /*0028*/ 	.byte	0x04, 0x17
        /*002a*/ 	.short	(.L_16 - .L_15)
.L_15:
        /*002c*/ 	.word	0x00000000
        /*0030*/ 	.short	0x0001
        /*0032*/ 	.short	0x0008
        /*0034*/ 	.byte	0x00, 0xf4, 0x21, 0x00


	//----- nvinfo : EIATTR_KPARAM_INFO
	.align		4
.L_16:
        /*0038*/ 	.byte	0x04, 0x17
        /*003a*/ 	.short	(.L_18 - .L_17)
.L_17:
        /*003c*/ 	.word	0x00000000
        /*0040*/ 	.short	0x0000
        /*0042*/ 	.short	0x0000
        /*0044*/ 	.byte	0x00, 0xf4, 0x21, 0x00


	//----- nvinfo : EIATTR_SPARSE_MMA_MASK
	.align		4
.L_18:
        /*0048*/ 	.byte	0x03, 0x50
        /*004a*/ 	.short	0x0000


	//----- nvinfo : EIATTR_MAXREG_COUNT
	.align		4
        /*004c*/ 	.byte	0x03, 0x1b
        /*004e*/ 	.short	0x00ff


	//----- nvinfo : EIATTR_EXIT_INSTR_OFFSETS
	.align		4
        /*0050*/ 	.byte	0x04, 0x1c
        /*0052*/ 	.short	(.L_20 - .L_19)


	//   ....[0]....
.L_19:
        /*0054*/ 	.word	0x000009b0


	//----- nvinfo : EIATTR_REQNTID
	.align		4
.L_20:
        /*0058*/ 	.byte	0x04, 0x10
        /*005a*/ 	.short	(.L_22 - .L_21)
.L_21:
        /*005c*/ 	.word	0x00000080
        /*0060*/ 	.word	0x00000001
        /*0064*/ 	.word	0x00000001


	//----- nvinfo : EIATTR_CRS_STACK_SIZE
	.align		4
.L_22:
        /*0068*/ 	.byte	0x04, 0x1e
        /*006a*/ 	.short	(.L_24 - .L_23)
.L_23:
        /*006c*/ 	.word	0x00000000


	//----- nvinfo : EIATTR_CBANK_PARAM_SIZE
	.align		4
.L_24:
        /*0070*/ 	.byte	0x03, 0x19
        /*0072*/ 	.short	0x001c


	//----- nvinfo : EIATTR_PARAM_CBANK
	.align		4
        /*0074*/ 	.byte	0x04, 0x0a
        /*0076*/ 	.short	(.L_26 - .L_25)
	.align		4
.L_25:
        /*0078*/ 	.word	index@(.nv.constant0.triton_poi_fused_cat_31)
        /*007c*/ 	.short	0x0210
        /*007e*/ 	.short	0x001c


	//----- nvinfo : EIATTR_SW_WAR
	.align		4
.L_26:
        /*0080*/ 	.byte	0x04, 0x36
        /*0082*/ 	.short	(.L_28 - .L_27)
.L_27:
        /*0084*/ 	.word	0x00000008
.L_28:


//--------------------- .nv.callgraph             --------------------------
	.section	.nv.callgraph,"",@"SHT_CUDA_CALLGRAPH"
	.align	4
	.sectionentsize	8
	.align		4
        /*0000*/ 	.word	0x00000000
	.align		4
        /*0004*/ 	.word	0xffffffff
	.align		4
        /*0008*/ 	.word	0x00000000
	.align		4
        /*000c*/ 	.word	0xfffffffe
	.align		4
        /*0010*/ 	.word	0x00000000
	.align		4
        /*0014*/ 	.word	0xfffffffd
	.align		4
        /*0018*/ 	.word	0x00000000
	.align		4
        /*001c*/ 	.word	0xfffffffc


//--------------------- .nv.constant4             --------------------------
	.section	.nv.constant4,"a",@progbits
	.align	8
	.align		8
.nv.constant4:
        /*0000*/ 	.dword	_$_str


//--------------------- .text.triton_poi_fused_cat_31 --------------------------
	.section	.text.triton_poi_fused_cat_31,"ax",@progbits
	.align	128
        .global         triton_poi_fused_cat_31
        .type           triton_poi_fused_cat_31,@function
        .size           triton_poi_fused_cat_31,(.L_x_15 - triton_poi_fused_cat_31)
        .other          triton_poi_fused_cat_31,@"STO_CUDA_ENTRY STV_DEFAULT"
triton_poi_fused_cat_31:
.text.triton_poi_fused_cat_31:
[----:B------:R-:W0:Y:S02]  /*0000*/  LDC R1, c[0x0][0x28] ;  /* 0x00000a00ff017b82 */ /* 0x000e240000000800 */
[----:B------:R-:W1:Y:S01]  /*0010*/  S2R R2, SR_TID.X ;  /* 0x0000000000027919 */ /* 0x000e620000002100 */
[----:B------:R-:W-:Y:S01]  /*0020*/  ULDC.64 UR4, c[0x0][0x208] ;  /* 0x0000820000047ab9 */ /* 0x000fe20000000a00 */
[----:B------:R-:W-:Y:S01]  /*0030*/  BSSY B0, `(.L_x_0) ;  /* 0x0000010000007945 */ /* 0x000fe20003800000 */
[----:B------:R-:W-:Y:S01]  /*0040*/  HFMA2.MMA R5, -RZ, RZ, 0, 0 ;  /* 0x00000000ff057435 */ /* 0x000fe200000001ff */
[----:B------:R-:W2:Y:S01]  /*0050*/  S2R R3, SR_CTAID.X ;  /* 0x0000000000037919 */ /* 0x000ea20000002500 */
[----:B-1----:R-:W-:-:S04]  /*0060*/  LOP3.LUT R2, R2, 0x7f, RZ, 0xc0, !PT ;  /* 0x0000007f02027812 */ /* 0x002fc800078ec0ff */
[----:B--2---:R-:W-:-:S04]  /*0070*/  LEA R2, R3, R2, 0x7 ;  /* 0x0000000203027211 */ /* 0x004fc800078e38ff */
[----:B------:R-:W-:-:S04]  /*0080*/  SHF.R.S32.HI R3, RZ, 0x1f, R2 ;  /* 0x0000001fff037819 */ /* 0x000fc80000011402 */
[----:B------:R-:W-:-:S04]  /*0090*/  LEA.HI R0, R3, R2, RZ, 0x9 ;  /* 0x0000000203007211 */ /* 0x000fc800078f48ff */
[----:B------:R-:W-:Y:S02]  /*00a0*/  LOP3.LUT R3, R0, 0xfffffe00, RZ, 0xc0, !PT ;  /* 0xfffffe0000037812 */ /* 0x000fe400078ec0ff */
[----:B------:R-:W-:Y:S02]  /*00b0*/  SHF.R.S32.HI R4, RZ, 0x9, R0 ;  /* 0x00000009ff047819 */ /* 0x000fe40000011400 */
[----:B------:R-:W-:-:S04]  /*00c0*/  IADD3 R3, R2, -R3, RZ ;  /* 0x8000000302037210 */ /* 0x000fc80007ffe0ff */
[----:B------:R-:W-:Y:S02]  /*00d0*/  ISETP.GE.AND P0, PT, R3, 0x100, PT ;  /* 0x000001000300780c */ /* 0x000fe40003f06270 */
[----:B------:R-:W-:-:S11]  /*00e0*/  LEA R4, R4, R3, 0x8 ;  /* 0x0000000304047211 */ /* 0x000fd600078e40ff */
[----:B------:R-:W-:Y:S05]  /*00f0*/  @P0 BRA `(.L_x_1) ;  /* 0x00000000000c0947 */ /* 0x000fea0003800000 */
[----:B------:R-:W1:Y:S02]  /*0100*/  LDC.64 R6, c[0x0][0x210] ;  /* 0x00008400ff067b82 */ /* 0x000e640000000a00 */
[----:B-1----:R-:W-:-:S05]  /*0110*/  IMAD.WIDE R6, R4, 0x4, R6 ;  /* 0x0000000404067825 */ /* 0x002fca00078e0206 */
[----:B------:R1:W5:Y:S02]  /*0120*/  LDG.E.EL R5, desc[UR4][R6.64] ;  /* 0x0000000406057981 */ /* 0x000364000c2e1900 */
.L_x_1:
[----:B------:R-:W-:Y:S05]  /*0130*/  BSYNC B0 ;  /* 0x0000000000007941 */ /* 0x000fea0003800000 */
.L_x_0:
[----:B-----5:R-:W-:Y:S01]  /*0140*/  SEL R5, R5, RZ, !P0 ;  /* 0x000000ff05057207 */ /* 0x020fe20004000000 */
[----:B------:R-:W-:Y:S01]  /*0150*/  BSSY B0, `(.L_x_2) ;  /* 0x0000024000007945 */ /* 0x000fe20003800000 */
[----:B------:R-:W-:-:S03]  /*0160*/  MOV R11, 0x3e800000 ;  /* 0x3e800000000b7802 */ /* 0x000fc60000000f00 */
[----:B------:R-:W-:-:S05]  /*0170*/  FMUL R0, R5, 1.4426950216293334961 ;  /* 0x3fb8aa3b05007820 */ /* 0x000fca0000400000 */
[----:B------:R-:W-:-:S13]  /*0180*/  FSETP.GEU.AND P1, PT, R0, -126, PT ;  /* 0xc2fc00000000780b */ /* 0x000fda0003f2e000 */
[----:B------:R-:W-:-:S04]  /*0190*/  @!P1 FMUL R0, R0, 0.5 ;  /* 0x3f00000000009820 */ /* 0x000fc80000400000 */
[----:B-1----:R-:W1:Y:S02]  /*01a0*/  MUFU.EX2 R7, R0 ;  /* 0x0000000000077308 */ /* 0x002e640000000800 */
[----:B-1----:R-:W-:Y:S01]  /*01b0*/  @!P1 FMUL R7, R7, R7 ;  /* 0x0000000707079220 */ /* 0x002fe20000400000 */
[----:B------:R-:W-:-:S03]  /*01c0*/  FSETP.GT.AND P1, PT, R5, 20, PT ;  /* 0x41a000000500780b */ /* 0x000fc60003f24000 */
[C---:B------:R-:W-:Y:S01]  /*01d0*/  FADD.FTZ.RZ R6, R7.reuse, 1 ;  /* 0x3f80000007067421 */ /* 0x040fe2000001c000 */
[----:B------:R-:W-:-:S04]  /*01e0*/  ISETP.GE.U32.AND P2, PT, R7, 0x7f800000, PT ;  /* 0x7f8000000700780c */ /* 0x000fc80003f46070 */
[----:B------:R-:W-:-:S04]  /*01f0*/  IADD3 R6, R6, -0x3f400000, RZ ;  /* 0xc0c0000006067810 */ /* 0x000fc80007ffe0ff */
[----:B------:R-:W-:-:S04]  /*0200*/  LOP3.LUT R8, R6, 0xff800000, RZ, 0xc0, !PT ;  /* 0xff80000006087812 */ /* 0x000fc800078ec0ff */
[----:B------:R-:W-:Y:S02]  /*0210*/  IADD3 R6, -R8, 0x40800000, RZ ;  /* 0x4080000008067810 */ /* 0x000fe40007ffe1ff */
[----:B------:R-:W-:Y:S02]  /*0220*/  IADD3 R9, R7, -R8, RZ ;  /* 0x8000000807097210 */ /* 0x000fe40007ffe0ff */
[----:B------:R-:W-:Y:S01]  /*0230*/  I2FP.F32.S32 R8, R8 ;  /* 0x0000000800087245 */ /* 0x000fe20000201400 */
[----:B------:R-:W-:Y:S01]  /*0240*/  FFMA.FTZ R10, R6, R11, -1 ;  /* 0xbf800000060a7423 */ /* 0x000fe2000001000b */
[----:B------:R-:W-:-:S03]  /*0250*/  HFMA2.MMA R6, -RZ, RZ, 1.3056640625, -1.8671875 ;  /* 0x3d39bf78ff067435 */ /* 0x000fc600000001ff */
[----:B------:R-:W-:Y:S01]  /*0260*/  FADD R9, R9, R10 ;  /* 0x0000000a09097221 */ /* 0x000fe20000000000 */
[----:B------:R-:W-:-:S06]  /*0270*/  FMUL R8, R8, 1.1920928955078125e-07 ;  /* 0x3400000008087820 */ /* 0x000fcc0000400000 */
[----:B------:R-:W-:-:S04]  /*0280*/  FFMA.FTZ R0, R9, -R6, 0.10546888411045074463 ;  /* 0x3dd8001209007423 */ /* 0x000fc80000010806 */
[----:B------:R-:W-:-:S04]  /*0290*/  FFMA.FTZ R0, R9, R0, -0.13229703903198242188 ;  /* 0xbe0778e009007423 */ /* 0x000fc80000010000 */
[----:B------:R-:W-:-:S04]  /*02a0*/  FFMA.FTZ R0, R9, R0, 0.14491446316242218018 ;  /* 0x3e14647509007423 */ /* 0x000fc80000010000 */
[----:B------:R-:W-:-:S04]  /*02b0*/  FFMA.FTZ R0, R9, R0, -0.16641564667224884033 ;  /* 0xbe2a68dd09007423 */ /* 0x000fc80000010000 */
[----:B------:R-:W-:-:S04]  /*02c0*/  FFMA.FTZ R0, R9, R0, 0.19988867640495300293 ;  /* 0x3e4caf9e09007423 */ /* 0x000fc80000010000 */
[----:B------:R-:W-:-:S04]  /*02d0*/  FFMA.FTZ R0, R9, R0, -0.25000196695327758789 ;  /* 0xbe80004209007423 */ /* 0x000fc80000010000 */
[----:B------:R-:W-:-:S04]  /*02e0*/  FFMA.FTZ R0, R9, R0, 0.33333510160446166992 ;  /* 0x3eaaaae609007423 */ /* 0x000fc80000010000 */
[----:B------:R-:W-:-:S04]  /*02f0*/  FFMA.FTZ R0, R9, R0, -0.5 ;  /* 0xbf00000009007423 */ /* 0x000fc80000010000 */
[----:B------:R-:W-:-:S04]  /*0300*/  FMUL R0, R9, R0 ;  /* 0x0000000009007220 */ /* 0x000fc80000400000 */
[----:B------:R-:W-:-:S04]  /*0310*/  FFMA.FTZ R9, R9, R0, R9 ;  /* 0x0000000009097223 */ /* 0x000fc80000010009 */
[----:B------:R-:W-:Y:S01]  /*0320*/  FFMA.FTZ R8, R8, 0.69314718246459960938, R9 ;  /* 0x3f31721808087823 */ /* 0x000fe20000010009 */
[----:B------:R-:W-:Y:S06]  /*0330*/  @!P2 BRA `(.L_x_3) ;  /* 0x000000000014a947 */ /* 0x000fec0003800000 */
[C---:B------:R-:W-:Y:S02]  /*0340*/  ISETP.GE.AND P2, PT, R7.reuse, -0x407fffff, PT ;  /* 0xbf8000010700780c */ /* 0x040fe40003f46270 */
[----:B------:R-:W-:-:S11]  /*0350*/  FSETP.NEU.AND P3, PT, R7, RZ, PT ;  /* 0x000000ff0700720b */ /* 0x000fd60003f6d000 */
[----:B------:R-:W-:-:S05]  /*0360*/  @P2 MOV R0, 0x7f800000 ;  /* 0x7f80000000002802 */ /* 0x000fca0000000f00 */
[----:B------:R-:W-:-:S05]  /*0370*/  @P2 FFMA.FTZ R8, R7, R0, +INF ;  /* 0x7f80000007082423 */ /* 0x000fca0000010000 */
[----:B------:R-:W-:-:S07]  /*0380*/  FSEL R8, R8, -RZ, P3 ;  /* 0x800000ff08087208 */ /* 0x000fce0001800000 */
.L_x_3:
[----:B------:R-:W-:Y:S05]  /*0390*/  BSYNC B0 ;  /* 0x0000000000007941 */ /* 0x000fea0003800000 */
.L_x_2:
[----:B------:R-:W-:Y:S01]  /*03a0*/  FSEL R11, R5, R8, P1 ;  /* 0x00000008050b7208 */ /* 0x000fe20000800000 */
[----:B------:R-:W-:Y:S01]  /*03b0*/  BSSY B0, `(.L_x_4) ;  /* 0x0000016000007945 */ /* 0x000fe20003800000 */
[----:B------:R-:W-:-:S03]  /*03c0*/  SHF.R.S32.HI R9, RZ, 0x1f, R4 ;  /* 0x0000001fff097819 */ /* 0x000fc60000011404 */
[----:B------:R-:W-:-:S05]  /*03d0*/  FADD.FTZ R10, |R11|, -RZ ;  /* 0x800000ff0b0a7221 */ /* 0x000fca0000010200 */
[----:B------:R-:W-:-:S13]  /*03e0*/  FSETP.GE.AND P1, PT, R10, 0.60000002384185791016, PT ;  /* 0x3f19999a0a00780b */ /* 0x000fda0003f26000 */
[----:B------:R-:W-:Y:S05]  /*03f0*/  @!P1 BRA `(.L_x_5) ;  /* 0x0000000000289947 */ /* 0x000fea0003800000 */
[C---:B------:R-:W-:Y:S01]  /*0400*/  FMUL R0, R10.reuse, 2.8853900432586669922 ;  /* 0x4038aa3b0a007820 */ /* 0x040fe20000400000 */
[----:B------:R-:W-:Y:S02]  /*0410*/  MOV R8, 0x3f800000 ;  /* 0x3f80000000087802 */ /* 0x000fe40000000f00 */
[----:B------:R-:W-:-:S03]  /*0420*/  FSETP.GE.AND P1, PT, R10, 9.010913848876953125, PT ;  /* 0x41102cb40a00780b */ /* 0x000fc60003f26000 */
[----:B------:R-:W1:Y:S02]  /*0430*/  MUFU.EX2 R0, R0 ;  /* 0x0000000000007308 */ /* 0x000e640000000800 */
[----:B-1----:R-:W-:-:S06]  /*0440*/  FADD R7, R0, 1 ;  /* 0x3f80000000077421 */ /* 0x002fcc0000000000 */
[----:B------:R-:W1:Y:S02]  /*0450*/  MUFU.RCP R7, R7 ;  /* 0x0000000700077308 */ /* 0x000e640000001000 */
[----:B-1----:R-:W-:-:S05]  /*0460*/  FFMA.FTZ R8, R7, -2, R8 ;  /* 0xc000000007087823 */ /* 0x002fca0000010008 */
[----:B------:R-:W-:-:S04]  /*0470*/  FSEL R8, R8, 1, !P1 ;  /* 0x3f80000008087808 */ /* 0x000fc80004800000 */
[----:B------:R-:W-:Y:S01]  /*0480*/  LOP3.LUT R8, R8, 0x80000000, R11, 0xf8, !PT ;  /* 0x8000000008087812 */ /* 0x000fe200078ef80b */
[----:B------:R-:W-:Y:S06]  /*0490*/  BRA `(.L_x_6) ;  /* 0x00000000001c7947 */ /* 0x000fec0003800000 */
.L_x_5:
[----:B------:R-:W-:Y:S01]  /*04a0*/  HFMA2.MMA R0, -RZ, RZ, 1.125, -9232 ;  /* 0x3c80f082ff007435 */ /* 0x000fe200000001ff */
[----:B------:R-:W-:-:S09]  /*04b0*/  FMUL R7, R11, R11 ;  /* 0x0000000b0b077220 */ /* 0x000fd20000400000 */
[----:B------:R-:W-:-:S04]  /*04c0*/  FFMA.FTZ R0, R7, R0, -0.052303962409496307373 ;  /* 0xbd563cae07007423 */ /* 0x000fc80000010000 */
[----:B------:R-:W-:-:S04]  /*04d0*/  FFMA.FTZ R0, R7, R0, 0.1331529766321182251 ;  /* 0x3e08594107007423 */ /* 0x000fc80000010000 */
[----:B------:R-:W-:-:S04]  /*04e0*/  FFMA.FTZ R0, R7, R0, -0.33332768082618713379 ;  /* 0xbeaaa9ed07007423 */ /* 0x000fc80000010000 */
[----:B------:R-:W-:-:S04]  /*04f0*/  FFMA.FTZ R0, R7, R0, RZ ;  /* 0x0000000007007223 */ /* 0x000fc800000100ff */
[----:B------:R-:W-:-:S07]  /*0500*/  FFMA.FTZ R8, R11, R0, R11 ;  /* 0x000000000b087223 */ /* 0x000fce000001000b */
.L_x_6:
[----:B------:R-:W-:Y:S05]  /*0510*/  BSYNC B0 ;  /* 0x0000000000007941 */ /* 0x000fea0003800000 */
.L_x_4:
[----:B------:R-:W-:Y:S01]  /*0520*/  ISETP.GT.AND P1, PT, R3, 0xff, PT ;  /* 0x000000ff0300780c */ /* 0x000fe20003f24270 */
[----:B------:R-:W-:Y:S01]  /*0530*/  ULDC.64 UR6, c[0x0][0x218] ;  /* 0x0000860000067ab9 */ /* 0x000fe20000000a00 */
[----:B------:R-:W-:Y:S01]  /*0540*/  BSSY B0, `(.L_x_7) ;  /* 0x0000006000007945 */ /* 0x000fe20003800000 */
[C---:B------:R-:W-:Y:S02]  /*0550*/  LEA R10, P2, R4.reuse, UR6, 0x2 ;  /* 0x00000006040a7c11 */ /* 0x040fe4000f8410ff */
[----:B------:R-:W-:Y:S02]  /*0560*/  MOV R3, RZ ;  /* 0x000000ff00037202 */ /* 0x000fe40000000f00 */
[----:B------:R-:W-:-:S06]  /*0570*/  LEA.HI.X R11, R4, UR7, R9, 0x2, P2 ;  /* 0x00000007040b7c11 */ /* 0x000fcc00090f1409 */
[----:B------:R-:W-:Y:S05]  /*0580*/  @!P1 BRA `(.L_x_8) ;  /* 0x0000000000049947 */ /* 0x000fea0003800000 */
[----:B------:R1:W5:Y:S02]  /*0590*/  LDG.E.EL R3, desc[UR4][R10.64+-0x400] ;  /* 0xfffc00040a037981 */ /* 0x000364000c2e1900 */
.L_x_8:
[----:B------:R-:W-:Y:S05]  /*05a0*/  BSYNC B0 ;  /* 0x0000000000007941 */ /* 0x000fea0003800000 */
.L_x_7:
[----:B-----5:R-:W-:Y:S01]  /*05b0*/  SEL R3, R3, RZ, P1 ;  /* 0x000000ff03037207 */ /* 0x020fe20000800000 */
[----:B------:R-:W-:Y:S04]  /*05c0*/  BSSY B0, `(.L_x_9) ;  /* 0x0000023000007945 */ /* 0x000fe80003800000 */
[----:B------:R-:W-:-:S05]  /*05d0*/  FMUL R4, R3, 1.4426950216293334961 ;  /* 0x3fb8aa3b03047820 */ /* 0x000fca0000400000 */
[----:B------:R-:W-:-:S13]  /*05e0*/  FSETP.GEU.AND P1, PT, R4, -126, PT ;  /* 0xc2fc00000400780b */ /* 0x000fda0003f2e000 */
[----:B------:R-:W-:-:S04]  /*05f0*/  @!P1 FMUL R4, R4, 0.5 ;  /* 0x3f00000004049820 */ /* 0x000fc80000400000 */
[----:B------:R-:W2:Y:S02]  /*0600*/  MUFU.EX2 R7, R4 ;  /* 0x0000000400077308 */ /* 0x000ea40000000800 */
[----:B--2---:R-:W-:Y:S01]  /*0610*/  @!P1 FMUL R7, R7, R7 ;  /* 0x0000000707079220 */ /* 0x004fe20000400000 */
[----:B------:R-:W-:-:S03]  /*0620*/  FSETP.GT.AND P1, PT, R3, 20, PT ;  /* 0x41a000000300780b */ /* 0x000fc60003f24000 */
[C---:B------:R-:W-:Y:S01]  /*0630*/  FADD.FTZ.RZ R0, R7.reuse, 1 ;  /* 0x3f80000007007421 */ /* 0x040fe2000001c000 */
[----:B------:R-:W-:-:S04]  /*0640*/  ISETP.GE.U32.AND P2, PT, R7, 0x7f800000, PT ;  /* 0x7f8000000700780c */ /* 0x000fc80003f46070 */
[----:B------:R-:W-:-:S04]  /*0650*/  IADD3 R0, R0, -0x3f400000, RZ ;  /* 0xc0c0000000007810 */ /* 0x000fc80007ffe0ff */
[----:B-1----:R-:W-:Y:S01]  /*0660*/  LOP3.LUT R10, R0, 0xff800000, RZ, 0xc0, !PT ;  /* 0xff800000000a7812 */ /* 0x002fe200078ec0ff */
[----:B------:R-:W-:-:S03]  /*0670*/  HFMA2.MMA R0, -RZ, RZ, 1.875, 0 ;  /* 0x3f800000ff007435 */ /* 0x000fc600000001ff */
[----:B------:R-:W-:Y:S02]  /*0680*/  IADD3 R11, -R10, 0x40800000, RZ ;  /* 0x408000000a0b7810 */ /* 0x000fe40007ffe1ff */
[----:B------:R-:W-:Y:S02]  /*0690*/  IADD3 R9, R7, -R10, RZ ;  /* 0x8000000a07097210 */ /* 0x000fe40007ffe0ff */
[----:B------:R-:W-:-:S03]  /*06a0*/  I2FP.F32.S32 R10, R10 ;  /* 0x0000000a000a7245 */ /* 0x000fc60000201400 */
[----:B------:R-:W-:Y:S02]  /*06b0*/  FFMA.FTZ R12, R11, 0.25, -R0 ;  /* 0x3e8000000b0c7823 */ /* 0x000fe40000010800 */
[----:B------:R-:W-:Y:S02]  /*06c0*/  FMUL R10, R10, 1.1920928955078125e-07 ;  /* 0x340000000a0a7820 */ /* 0x000fe40000400000 */
[----:B------:R-:W-:-:S04]  /*06d0*/  FADD R9, R9, R12 ;  /* 0x0000000c09097221 */ /* 0x000fc80000000000 */
        /* <DEDUP_REMOVED lines=17> */
.L_x_10:
[----:B------:R-:W-:Y:S05]  /*07f0*/  BSYNC B0 ;  /* 0x0000000000007941 */ /* 0x000fea0003800000 */
.L_x_9:
[----:B------:R-:W-:Y:S01]  /*0800*/  FSEL R10, R3, R10, P1 ;  /* 0x0000000a030a7208 */ /* 0x000fe20000800000 */
[----:B------:R-:W-:Y:S04]  /*0810*/  BSSY B0, `(.L_x_11) ;  /* 0x0000014000007945 */ /* 0x000fe80003800000 */
[----:B------:R-:W-:-:S05]  /*0820*/  FADD.FTZ R9, |R10|, -RZ ;  /* 0x800000ff0a097221 */ /* 0x000fca0000010200 */
[----:B------:R-:W-:-:S13]  /*0830*/  FSETP.GE.AND P1, PT, R9, 0.60000002384185791016, PT ;  /* 0x3f19999a0900780b */ /* 0x000fda0003f26000 */
[----:B------:R-:W-:Y:S05]  /*0840*/  @!P1 BRA `(.L_x_12) ;  /* 0x0000000000249947 */ /* 0x000fea0003800000 */
[C---:B------:R-:W-:Y:S01]  /*0850*/  FMUL R4, R9.reuse, 2.8853900432586669922 ;  /* 0x4038aa3b09047820 */ /* 0x040fe20000400000 */
[----:B------:R-:W-:-:S05]  /*0860*/  FSETP.GE.AND P1, PT, R9, 9.010913848876953125, PT ;  /* 0x41102cb40900780b */ /* 0x000fca0003f26000 */
[----:B------:R-:W1:Y:S02]  /*0870*/  MUFU.EX2 R4, R4 ;  /* 0x0000000400047308 */ /* 0x000e640000000800 */
[----:B-1----:R-:W-:-:S06]  /*0880*/  FADD R6, R4, 1 ;  /* 0x3f80000004067421 */ /* 0x002fcc0000000000 */
[----:B------:R-:W1:Y:S02]  /*0890*/  MUFU.RCP R7, R6 ;  /* 0x0000000600077308 */ /* 0x000e640000001000 */
[----:B-1----:R-:W-:-:S05]  /*08a0*/  FFMA.FTZ R7, R7, -2, R0 ;  /* 0xc000000007077823 */ /* 0x002fca0000010000 */
[----:B------:R-:W-:-:S04]  /*08b0*/  FSEL R7, R7, 1, !P1 ;  /* 0x3f80000007077808 */ /* 0x000fc80004800000 */
[----:B------:R-:W-:Y:S01]  /*08c0*/  LOP3.LUT R0, R7, 0x80000000, R10, 0xf8, !PT ;  /* 0x8000000007007812 */ /* 0x000fe200078ef80a */
[----:B------:R-:W-:Y:S06]  /*08d0*/  BRA `(.L_x_13) ;  /* 0x00000000001c7947 */ /* 0x000fec0003800000 */
.L_x_12:
[----:B------:R-:W-:Y:S01]  /*08e0*/  MOV R0, 0x3c80f082 ;  /* 0x3c80f08200007802 */ /* 0x000fe20000000f00 */
[----:B------:R-:W-:-:S04]  /*08f0*/  FMUL R7, R10, R10 ;  /* 0x0000000a0a077220 */ /* 0x000fc80000400000 */
[----:B------:R-:W-:-:S04]  /*0900*/  FFMA.FTZ R0, R7, R0, -0.052303962409496307373 ;  /* 0xbd563cae07007423 */ /* 0x000fc80000010000 */
[----:B------:R-:W-:-:S04]  /*0910*/  FFMA.FTZ R0, R7, R0, 0.1331529766321182251 ;  /* 0x3e08594107007423 */ /* 0x000fc80000010000 */
[----:B------:R-:W-:-:S04]  /*0920*/  FFMA.FTZ R0, R7, R0, -0.33332768082618713379 ;  /* 0xbeaaa9ed07007423 */ /* 0x000fc80000010000 */
[----:B------:R-:W-:-:S04]  /*0930*/  FFMA.FTZ R0, R7, R0, RZ ;  /* 0x0000000007007223 */ /* 0x000fc800000100ff */
[----:B------:R-:W-:-:S07]  /*0940*/  FFMA.FTZ R0, R10, R0, R10 ;  /* 0x000000000a007223 */ /* 0x000fce000001000a */
.L_x_13:
[----:B------:R-:W-:Y:S05]  /*0950*/  BSYNC B0 ;  /* 0x0000000000007941 */ /* 0x000fea0003800000 */
.L_x_11:
[----:B------:R-:W0:Y:S01]  /*0960*/  LDC.64 R6, c[0x0][0x220] ;  /* 0x00008800ff067b82 */ /* 0x000e220000000a00 */
[----:B------:R-:W-:Y:S01]  /*0970*/  FMUL R5, R5, R8 ;  /* 0x0000000805057220 */ /* 0x000fe20000400000 */
[----:B------:R-:W-:Y:S01]  /*0980*/  @P0 FMUL R5, R3, R0 ;  /* 0x0000000003050220 */ /* 0x000fe20000400000 */
[----:B0-----:R-:W-:-:S05]  /*0990*/  IMAD.WIDE R2, R2, 0x4, R6 ;  /* 0x0000000402027825 */ /* 0x001fca00078e0206 */
[----:B------:R-:W-:Y:S01]  /*09a0*/  STG.E desc[UR4][R2.64], R5 ;  /* 0x0000000502007986 */ /* 0x000fe2000c101904 */
[----:B------:R-:W-:Y:S05]  /*09b0*/  EXIT ;  /* 0x000000000000794d */ /* 0x000fea0003800000 */
.L_x_14:
[----:B------:R-:W-:-:S00]  /*09c0*/  BRA `(.L_x_14) ;  /* 0xfffffffc00fc7947 */ /* 0x000fc0000383ffff */
[----:B------:R-:W-:-:S00]  /*09d0*/  NOP ;  /* 0x0000000000007918 */ /* 0x000fc00000000000 */
        /* <DEDUP_REMOVED lines=10> */
.L_x_15:


//--------------------- .nv.global.init           --------------------------
	.section	.nv.global.init,"aw",@progbits
.nv.global.init:
	.type		_$_str,@object
	.size		_$_str,(.L_0 - _$_str)
_$_str:
        /*0000*/ 	.byte	0x5f, 0x5f, 0x43, 0x55, 0x44, 0x41, 0x5f, 0x46, 0x54, 0x5a, 0x00
.L_0:


//--------------------- .nv.constant0.triton_poi_fused_cat_31 --------------------------
	.section	.nv.constant0.triton_poi_fused_cat_31,"a",@progbits
	.sectionflags	@""
	.align	4
.nv.constant0.triton_poi_fused_cat_31:
	.zero		556
